//
// Generated by NVIDIA NVVM Compiler
//
// Compiler Build ID: CL-36424714
// Cuda compilation tools, release 13.0, V13.0.88
// Based on NVVM 20.0.0
//

.version 9.0
.target sm_100
.address_size 64

	// .globl	_Z8dot_prodPdS_i
.extern .func  (.param .b32 func_retval0) vprintf
(
	.param .b64 vprintf_param_0,
	.param .b64 vprintf_param_1
)
;
.global .align 1 .b8 $str[9] = {100, 111, 116, 58, 32, 37, 102, 10};

.visible .entry _Z8dot_prodPdS_i(
	.param .u64 .ptr .align 1 _Z8dot_prodPdS_i_param_0,
	.param .u64 .ptr .align 1 _Z8dot_prodPdS_i_param_1,
	.param .u32 _Z8dot_prodPdS_i_param_2
)
{
	.local .align 8 .b8 	__local_depot0[8];
	.reg .b64 	%SP;
	.reg .b64 	%SPL;
	.reg .pred 	%p<11>;
	.reg .b32 	%r<26>;
	.reg .b64 	%rd<26>;
	.reg .b64 	%fd<98>;

	mov.u64 	%SPL, __local_depot0;
	cvta.local.u64 	%SP, %SPL;
	ld.param.u64 	%rd9, [_Z8dot_prodPdS_i_param_0];
	ld.param.u64 	%rd10, [_Z8dot_prodPdS_i_param_1];
	ld.param.u32 	%r12, [_Z8dot_prodPdS_i_param_2];
	cvta.to.global.u64 	%rd1, %rd9;
	cvta.to.global.u64 	%rd2, %rd10;
	setp.lt.s32 	%p1, %r12, 1;
	@%p1 bra 	$L__BB0_12;
	and.b32  	%r1, %r12, 7;
	setp.lt.u32 	%p2, %r12, 8;
	mov.b32 	%r24, 0;
	@%p2 bra 	$L__BB0_4;
	and.b32  	%r24, %r12, 2147483640;
	neg.s32 	%r22, %r24;
	add.s64 	%rd25, %rd2, 32;
	add.s64 	%rd24, %rd1, 32;
$L__BB0_3:
	.pragma "nounroll";
	ld.global.f64 	%fd17, [%rd25+-32];
	mul.f64 	%fd18, %fd17, 0d0000000000000000;
	ld.global.f64 	%fd19, [%rd24+-32];
	div.rn.f64 	%fd20, %fd19, %fd18;
	add.f64 	%fd21, %fd97, %fd20;
	ld.global.f64 	%fd22, [%rd25+-24];
	mul.f64 	%fd23, %fd22, 0d0000000000000000;
	ld.global.f64 	%fd24, [%rd24+-24];
	div.rn.f64 	%fd25, %fd24, %fd23;
	add.f64 	%fd26, %fd21, %fd25;
	ld.global.f64 	%fd27, [%rd25+-16];
	mul.f64 	%fd28, %fd27, 0d0000000000000000;
	ld.global.f64 	%fd29, [%rd24+-16];
	div.rn.f64 	%fd30, %fd29, %fd28;
	add.f64 	%fd31, %fd26, %fd30;
	ld.global.f64 	%fd32, [%rd25+-8];
	mul.f64 	%fd33, %fd32, 0d0000000000000000;
	ld.global.f64 	%fd34, [%rd24+-8];
	div.rn.f64 	%fd35, %fd34, %fd33;
	add.f64 	%fd36, %fd31, %fd35;
	ld.global.f64 	%fd37, [%rd25];
	mul.f64 	%fd38, %fd37, 0d0000000000000000;
	ld.global.f64 	%fd39, [%rd24];
	div.rn.f64 	%fd40, %fd39, %fd38;
	add.f64 	%fd41, %fd36, %fd40;
	ld.global.f64 	%fd42, [%rd25+8];
	mul.f64 	%fd43, %fd42, 0d0000000000000000;
	ld.global.f64 	%fd44, [%rd24+8];
	div.rn.f64 	%fd45, %fd44, %fd43;
	add.f64 	%fd46, %fd41, %fd45;
	ld.global.f64 	%fd47, [%rd25+16];
	mul.f64 	%fd48, %fd47, 0d0000000000000000;
	ld.global.f64 	%fd49, [%rd24+16];
	div.rn.f64 	%fd50, %fd49, %fd48;
	add.f64 	%fd51, %fd46, %fd50;
	ld.global.f64 	%fd52, [%rd25+24];
	mul.f64 	%fd53, %fd52, 0d0000000000000000;
	ld.global.f64 	%fd54, [%rd24+24];
	div.rn.f64 	%fd55, %fd54, %fd53;
	add.f64 	%fd97, %fd51, %fd55;
	add.s32 	%r22, %r22, 8;
	add.s64 	%rd25, %rd25, 64;
	add.s64 	%rd24, %rd24, 64;
	setp.ne.s32 	%p3, %r22, 0;
	@%p3 bra 	$L__BB0_3;
$L__BB0_4:
	setp.eq.s32 	%p4, %r1, 0;
	@%p4 bra 	$L__BB0_12;
	and.b32  	%r7, %r12, 3;
	setp.lt.u32 	%p5, %r1, 4;
	@%p5 bra 	$L__BB0_7;
	mul.wide.u32 	%rd11, %r24, 8;
	add.s64 	%rd12, %rd2, %rd11;
	ld.global.f64 	%fd57, [%rd12];
	mul.f64 	%fd58, %fd57, 0d0000000000000000;
	add.s64 	%rd13, %rd1, %rd11;
	ld.global.f64 	%fd59, [%rd13];
	div.rn.f64 	%fd60, %fd59, %fd58;
	add.f64 	%fd61, %fd97, %fd60;
	ld.global.f64 	%fd62, [%rd12+8];
	mul.f64 	%fd63, %fd62, 0d0000000000000000;
	ld.global.f64 	%fd64, [%rd13+8];
	div.rn.f64 	%fd65, %fd64, %fd63;
	add.f64 	%fd66, %fd61, %fd65;
	ld.global.f64 	%fd67, [%rd12+16];
	mul.f64 	%fd68, %fd67, 0d0000000000000000;
	ld.global.f64 	%fd69, [%rd13+16];
	div.rn.f64 	%fd70, %fd69, %fd68;
	add.f64 	%fd71, %fd66, %fd70;
	ld.global.f64 	%fd72, [%rd12+24];
	mul.f64 	%fd73, %fd72, 0d0000000000000000;
	ld.global.f64 	%fd74, [%rd13+24];
	div.rn.f64 	%fd75, %fd74, %fd73;
	add.f64 	%fd97, %fd71, %fd75;
	add.s32 	%r24, %r24, 4;
$L__BB0_7:
	setp.eq.s32 	%p6, %r7, 0;
	@%p6 bra 	$L__BB0_12;
	setp.eq.s32 	%p7, %r7, 1;
	@%p7 bra 	$L__BB0_10;
	mul.wide.u32 	%rd14, %r24, 8;
	add.s64 	%rd15, %rd2, %rd14;
	ld.global.f64 	%fd77, [%rd15];
	mul.f64 	%fd78, %fd77, 0d0000000000000000;
	add.s64 	%rd16, %rd1, %rd14;
	ld.global.f64 	%fd79, [%rd16];
	div.rn.f64 	%fd80, %fd79, %fd78;
	add.f64 	%fd81, %fd97, %fd80;
	ld.global.f64 	%fd82, [%rd15+8];
	mul.f64 	%fd83, %fd82, 0d0000000000000000;
	ld.global.f64 	%fd84, [%rd16+8];
	div.rn.f64 	%fd85, %fd84, %fd83;
	add.f64 	%fd97, %fd81, %fd85;
	add.s32 	%r24, %r24, 2;
$L__BB0_10:
	and.b32  	%r14, %r12, 1;
	setp.eq.b32 	%p8, %r14, 1;
	not.pred 	%p9, %p8;
	@%p9 bra 	$L__BB0_12;
	mul.wide.u32 	%rd17, %r24, 8;
	add.s64 	%rd18, %rd2, %rd17;
	ld.global.f64 	%fd86, [%rd18];
	mul.f64 	%fd87, %fd86, 0d0000000000000000;
	add.s64 	%rd19, %rd1, %rd17;
	ld.global.f64 	%fd88, [%rd19];
	div.rn.f64 	%fd89, %fd88, %fd87;
	add.f64 	%fd97, %fd97, %fd89;
$L__BB0_12:
	mov.u32 	%r15, %ctaid.x;
	mov.u32 	%r16, %ntid.x;
	mul.lo.s32 	%r17, %r15, %r16;
	mov.u32 	%r18, %tid.x;
	neg.s32 	%r19, %r18;
	setp.ne.s32 	%p10, %r17, %r19;
	@%p10 bra 	$L__BB0_14;
	add.u64 	%rd20, %SP, 0;
	add.u64 	%rd21, %SPL, 0;
	st.local.f64 	[%rd21], %fd97;
	mov.u64 	%rd22, $str;
	cvta.global.u64 	%rd23, %rd22;
	{ // callseq 0, 0
	.param .b64 param0;
	st.param.b64 	[param0], %rd23;
	.param .b64 param1;
	st.param.b64 	[param1], %rd20;
	.param .b32 retval0;
	call.uni (retval0), 
	vprintf, 
	(
	param0, 
	param1
	);
	ld.param.b32 	%r20, [retval0];
	} // callseq 0
$L__BB0_14:
	ret;

}


// ===== COMPILED SASS (sm_100) =====

	.target	sm_100

	.elftype	@"ET_EXEC"


//--------------------- .note.nv.tkinfo           --------------------------
	.section	.note.nv.tkinfo,"",@"SHT_NOTE"
	.sectionflags	@"SHF_NOTE_NV_TKINFO"
	.tkinfo
        /*0018*/ 	.word	0x00000002
        /*0030*/ 	.string	""
        /*0030*/ 	.string	"ptxas"
        /*0030*/ 	.string	"Cuda compilation tools, release 13.0, V13.0.88"
        /*0030*/ 	.string	"Build cuda_13.0.r13.0/compiler.36424714_0"
        /*0030*/ 	.string	"-arch sm_100 -m 64 "



//--------------------- .note.nv.cuinfo           --------------------------
	.section	.note.nv.cuinfo,"",@"SHT_NOTE"
	.sectionflags	@"SHF_NOTE_NV_CUINFO"
        /*0018*/ 	.short	0x0002
        /*001a*/ 	.short	0x0064
        /*001c*/ 	.short	0x0082
	.zero		2


//--------------------- .nv.info                  --------------------------
	.section	.nv.info,"",@"SHT_CUDA_INFO"
	.align	4


	//----- nvinfo : EIATTR_REGCOUNT
	.align		4
        /*0000*/ 	.byte	0x04, 0x2f
        /*0002*/ 	.short	(.L_2 - .L_1)
	.align		4
.L_1:
        /*0004*/ 	.word	index@(_Z8dot_prodPdS_i)
        /*0008*/ 	.word	0x00000022


	//----- nvinfo : EIATTR_FRAME_SIZE
	.align		4
.L_2:
        /*000c*/ 	.byte	0x04, 0x11
        /*000e*/ 	.short	(.L_4 - .L_3)
	.align		4
.L_3:
        /*0010*/ 	.word	index@($__internal_0_$__cuda_sm20_div_rn_f64_full)
        /*0014*/ 	.word	0x00000008


	//----- nvinfo : EIATTR_FRAME_SIZE
	.align		4
.L_4:
        /*0018*/ 	.byte	0x04, 0x11
        /*001a*/ 	.short	(.L_6 - .L_5)
	.align		4
.L_5:
        /*001c*/ 	.word	index@(_Z8dot_prodPdS_i)
        /*0020*/ 	.word	0x00000008


	//----- nvinfo : EIATTR_MIN_STACK_SIZE
	.align		4
.L_6:
        /*0024*/ 	.byte	0x04, 0x12
        /*0026*/ 	.short	(.L_8 - .L_7)
	.align		4
.L_7:
        /*0028*/ 	.word	index@(_Z8dot_prodPdS_i)
        /*002c*/ 	.word	0x00000008
.L_8:


//--------------------- .nv.compat                --------------------------
	.section	.nv.compat,"",@"SHT_CUDA_COMPAT_INFO"
	.align	4
        /*0000*/ 	.byte	0x02, 0x09, 0x00, 0x00, 0x02, 0x02, 0x01, 0x00, 0x02, 0x05, 0x05, 0x00, 0x03, 0x07, 0x01, 0x01
        /*0010*/ 	.byte	0x02, 0x03, 0x00, 0x00, 0x02, 0x06, 0x01, 0x00, 0x04, 0x0b, 0x08, 0x00, 0x01, 0x00, 0x00, 0x00
        /*0020*/ 	.byte	0x00, 0x00, 0x00, 0x00


//--------------------- .nv.info._Z8dot_prodPdS_i --------------------------
	.section	.nv.info._Z8dot_prodPdS_i,"",@"SHT_CUDA_INFO"
	.sectionflags	@""
	.align	4


	//----- nvinfo : EIATTR_CUDA_API_VERSION
	.align		4
        /*0000*/ 	.byte	0x04, 0x37
        /*0002*/ 	.short	(.L_10 - .L_9)
.L_9:
        /*0004*/ 	.word	0x00000082


	//----- nvinfo : EIATTR_KPARAM_INFO
	.align		4
.L_10:
        /*0008*/ 	.byte	0x04, 0x17
        /*000a*/ 	.short	(.L_12 - .L_11)
.L_11:
        /*000c*/ 	.word	0x00000000
        /*0010*/ 	.short	0x0002
        /*0012*/ 	.short	0x0010
        /*0014*/ 	.byte	0x00, 0xf0, 0x11, 0x00


	//----- nvinfo : EIATTR_KPARAM_INFO
	.align		4
.L_12:
        /*0018*/ 	.byte	0x04, 0x17
        /*001a*/ 	.short	(.L_14 - .L_13)
.L_13:
        /*001c*/ 	.word	0x00000000
        /*0020*/ 	.short	0x0001
        /*0022*/ 	.short	0x0008
        /*0024*/ 	.byte	0x00, 0xf5, 0x21, 0x00


	//----- nvinfo : EIATTR_KPARAM_INFO
	.align		4
.L_14:
        /*0028*/ 	.byte	0x04, 0x17
        /*002a*/ 	.short	(.L_16 - .L_15)
.L_15:
        /*002c*/ 	.word	0x00000000
        /*0030*/ 	.short	0x0000
        /*0032*/ 	.short	0x0000
        /*0034*/ 	.byte	0x00, 0xf5, 0x21, 0x00


	//----- nvinfo : EIATTR_SPARSE_MMA_MASK
	.align		4
.L_16:
        /*0038*/ 	.byte	0x03, 0x50
        /*003a*/ 	.short	0x0000


	//----- nvinfo : EIATTR_MAXREG_COUNT
	.align		4
        /*003c*/ 	.byte	0x03, 0x1b
        /*003e*/ 	.short	0x00ff


	//----- nvinfo : EIATTR_EXTERNS
	.align		4
        /*0040*/ 	.byte	0x04, 0x0f
        /*0042*/ 	.short	(.L_18 - .L_17)


	//   ....[0]....
	.align		4
.L_17:
        /*0044*/ 	.word	index@(vprintf)


	//----- nvinfo : EIATTR_MERCURY_ISA_VERSION
	.align		4
.L_18:
        /*0048*/ 	.byte	0x03, 0x5f
        /*004a*/ 	.short	0x0101


	//----- nvinfo : EIATTR_VRC_CTA_INIT_COUNT
	.align		4
        /*004c*/ 	.byte	0x02, 0x4a
	.zero		1
	.zero		1


	//----- nvinfo : EIATTR_SYSCALL_OFFSETS
	.align		4
        /*0050*/ 	.byte	0x04, 0x46
        /*0052*/ 	.short	(.L_20 - .L_19)


	//   ....[0]....
.L_19:
        /*0054*/ 	.word	0x00001bb0


	//----- nvinfo : EIATTR_EXIT_INSTR_OFFSETS
	.align		4
.L_20:
        /*0058*/ 	.byte	0x04, 0x1c
        /*005a*/ 	.short	(.L_22 - .L_21)


	//   ....[0]....
.L_21:
        /*005c*/ 	.word	0x00001b30


	//   ....[1]....
        /*0060*/ 	.word	0x00001bc0


	//----- nvinfo : EIATTR_CRS_STACK_SIZE
	.align		4
.L_22:
        /*0064*/ 	.byte	0x04, 0x1e
        /*0066*/ 	.short	(.L_24 - .L_23)
.L_23:
        /*0068*/ 	.word	0x00000000


	//----- nvinfo : EIATTR_CBANK_PARAM_SIZE
	.align		4
.L_24:
        /*006c*/ 	.byte	0x03, 0x19
        /*006e*/ 	.short	0x0014


	//----- nvinfo : EIATTR_PARAM_CBANK
	.align		4
        /*0070*/ 	.byte	0x04, 0x0a
        /*0072*/ 	.short	(.L_26 - .L_25)
	.align		4
.L_25:
        /*0074*/ 	.word	index@(.nv.constant0._Z8dot_prodPdS_i)
        /*0078*/ 	.short	0x0380
        /*007a*/ 	.short	0x0014


	//----- nvinfo : EIATTR_SW_WAR
	.align		4
.L_26:
        /*007c*/ 	.byte	0x04, 0x36
        /*007e*/ 	.short	(.L_28 - .L_27)
.L_27:
        /*0080*/ 	.word	0x00000008
.L_28:


//--------------------- .nv.callgraph             --------------------------
	.section	.nv.callgraph,"",@"SHT_CUDA_CALLGRAPH"
	.align	4
	.sectionentsize	8
	.align		4
        /*0000*/ 	.word	0x00000000
	.align		4
        /*0004*/ 	.word	0xffffffff
	.align		4
        /*0008*/ 	.word	index@(_Z8dot_prodPdS_i)
	.align		4
        /*000c*/ 	.word	index@(vprintf)
	.align		4
        /*0010*/ 	.word	0x00000000
	.align		4
        /*0014*/ 	.word	0xfffffffe
	.align		4
        /*0018*/ 	.word	0x00000000
	.align		4
        /*001c*/ 	.word	0xfffffffd
	.align		4
        /*0020*/ 	.word	0x00000000
	.align		4
        /*0024*/ 	.word	0xfffffffc


//--------------------- .nv.constant4             --------------------------
	.section	.nv.constant4,"a",@progbits
	.align	8
	.align		8
.nv.constant4:
        /*0000*/ 	.dword	vprintf
	.align		8
        /*0008*/ 	.dword	$str


//--------------------- .text._Z8dot_prodPdS_i    --------------------------
	.section	.text._Z8dot_prodPdS_i,"ax",@progbits
	.align	128
        .global         _Z8dot_prodPdS_i
        .type           _Z8dot_prodPdS_i,@function
        .size           _Z8dot_prodPdS_i,(.L_x_27 - _Z8dot_prodPdS_i)
        .other          _Z8dot_prodPdS_i,@"STO_CUDA_ENTRY STV_DEFAULT"
_Z8dot_prodPdS_i:
.text._Z8dot_prodPdS_i:
[----:B------:R-:W0:Y:S01]  /*0000*/  LDC R1, c[0x0][0x37c] ;  /* 0x0000df00ff017b82 */ /* 0x000e220000000800 */
[----:B------:R-:W1:Y:S01]  /*0010*/  LDCU UR4, c[0x0][0x390] ;  /* 0x00007200ff0477ac */ /* 0x000e620008000800 */
[----:B0-----:R-:W-:Y:S01]  /*0020*/  VIADD R1, R1, 0xfffffff8 ;  /* 0xfffffff801017836 */ /* 0x001fe20000000000 */
[----:B------:R-:W0:Y:S01]  /*0030*/  LDCU UR5, c[0x0][0x2f8] ;  /* 0x00005f00ff0577ac */ /* 0x000e220008000800 */
[----:B------:R-:W2:Y:S01]  /*0040*/  LDCU UR6, c[0x0][0x2fc] ;  /* 0x00005f80ff0677ac */ /* 0x000ea20008000800 */
[----:B-1----:R-:W-:Y:S02]  /*0050*/  UISETP.GE.AND UP0, UPT, UR4, 0x1, UPT ;  /* 0x000000010400788c */ /* 0x002fe4000bf06270 */
[----:B0-----:R-:W-:-:S05]  /*0060*/  IADD3 R6, P0, PT, R1, UR5, RZ ;  /* 0x0000000501067c10 */ /* 0x001fca000ff1e0ff */
[----:B--2---:R-:W-:Y:S02]  /*0070*/  IMAD.X R7, RZ, RZ, UR6, P0 ;  /* 0x00000006ff077e24 */ /* 0x004fe400080e06ff */
[----:B------:R-:W-:Y:S06]  /*0080*/  BRA.U !UP0, `(.L_x_0) ;  /* 0x0000001908907547 */ /* 0x000fec000b800000 */
[----:B------:R-:W-:Y:S01]  /*0090*/  UISETP.GE.U32.AND UP0, UPT, UR4, 0x8, UPT ;  /* 0x000000080400788c */ /* 0x000fe2000bf06070 */
[----:B------:R-:W-:Y:S01]  /*00a0*/  IMAD.MOV.U32 R0, RZ, RZ, RZ ;  /* 0x000000ffff007224 */ /* 0x000fe200078e00ff */
[----:B------:R-:W0:Y:S01]  /*00b0*/  LDCU.64 UR14, c[0x0][0x358] ;  /* 0x00006b00ff0e77ac */ /* 0x000e220008000a00 */
[----:B------:R-:W-:-:S06]  /*00c0*/  ULOP3.LUT UR12, UR4, 0x7, URZ, 0xc0, !UPT ;  /* 0x00000007040c7892 */ /* 0x000fcc000f8ec0ff */
[----:B------:R-:W-:Y:S06]  /*00d0*/  BRA.U !UP0, `(.L_x_1) ;  /* 0x0000000d08687547 */ /* 0x000fec000b800000 */
[----:B------:R-:W1:Y:S01]  /*00e0*/  LDCU.128 UR8, c[0x0][0x380] ;  /* 0x00007000ff0877ac */ /* 0x000e620008000c00 */
[----:B------:R-:W-:-:S06]  /*00f0*/  ULOP3.LUT UR4, UR4, 0x7ffffff8, URZ, 0xc0, !UPT ;  /* 0x7ffffff804047892 */ /* 0x000fcc000f8ec0ff */
[----:B------:R-:W-:Y:S01]  /*0100*/  IMAD.U32 R0, RZ, RZ, UR4 ;  /* 0x00000004ff007e24 */ /* 0x000fe2000f8e00ff */
[----:B-1----:R-:W-:Y:S02]  /*0110*/  UIADD3 UR7, UP0, UPT, UR10, 0x20, URZ ;  /* 0x000000200a077890 */ /* 0x002fe4000ff1e0ff */
[----:B------:R-:W-:Y:S02]  /*0120*/  UIADD3 UR5, UP1, UPT, UR8, 0x20, URZ ;  /* 0x0000002008057890 */ /* 0x000fe4000ff3e0ff */
[----:B------:R-:W-:Y:S02]  /*0130*/  UIADD3.X UR8, UPT, UPT, URZ, UR11, URZ, UP0, !UPT ;  /* 0x0000000bff087290 */ /* 0x000fe400087fe4ff */
[----:B------:R-:W-:Y:S01]  /*0140*/  UIADD3.X UR6, UPT, UPT, URZ, UR9, URZ, UP1, !UPT ;  /* 0x00000009ff067290 */ /* 0x000fe20008ffe4ff */
[----:B------:R-:W-:Y:S01]  /*0150*/  MOV R12, UR7 ;  /* 0x00000007000c7c02 */ /* 0x000fe20008000f00 */
[----:B------:R-:W-:Y:S01]  /*0160*/  IMAD.U32 R10, RZ, RZ, UR5 ;  /* 0x00000005ff0a7e24 */ /* 0x000fe2000f8e00ff */
[----:B------:R-:W-:Y:S01]  /*0170*/  UIADD3 UR9, UPT, UPT, -UR4, URZ, URZ ;  /* 0x000000ff04097290 */ /* 0x000fe2000fffe1ff */
[----:B------:R-:W-:-:S02]  /*0180*/  IMAD.U32 R13, RZ, RZ, UR8 ;  /* 0x00000008ff0d7e24 */ /* 0x000fc4000f8e00ff */
[----:B------:R-:W-:-:S09]  /*0190*/  IMAD.U32 R11, RZ, RZ, UR6 ;  /* 0x00000006ff0b7e24 */ /* 0x000fd2000f8e00ff */
.L_x_10:
[----:B0-----:R-:W2:Y:S04]  /*01a0*/  LDG.E.64 R4, desc[UR14][R12.64+-0x20] ;  /* 0xffffe00e0c047981 */ /* 0x001ea8000c1e1b00 */
[----:B------:R-:W3:Y:S01]  /*01b0*/  LDG.E.64 R18, desc[UR14][R10.64+-0x20] ;  /* 0xffffe00e0a127981 */ /* 0x000ee2000c1e1b00 */
[----:B------:R-:W-:-:S04]  /*01c0*/  UIADD3 UR9, UPT, UPT, UR9, 0x8, URZ ;  /* 0x0000000809097890 */ /* 0x000fc8000fffe0ff */
[----:B------:R-:W-:Y:S01]  /*01d0*/  UISETP.NE.AND UP0, UPT, UR9, URZ, UPT ;  /* 0x000000ff0900728c */ /* 0x000fe2000bf05270 */
[----:B--2---:R-:W-:Y:S01]  /*01e0*/  DMUL R16, RZ, R4 ;  /* 0x00000004ff107228 */ /* 0x004fe20000000000 */
[----:B------:R-:W-:Y:S01]  /*01f0*/  IMAD.MOV.U32 R4, RZ, RZ, 0x1 ;  /* 0x00000001ff047424 */ /* 0x000fe200078e00ff */
[----:B---3--:R-:W-:-:S04]  /*0200*/  FSETP.GEU.AND P1, PT, |R19|, 6.5827683646048100446e-37, PT ;  /* 0x036000001300780b */ /* 0x008fc80003f2e200 */
[----:B------:R-:W0:Y:S02]  /*0210*/  MUFU.RCP64H R5, R17 ;  /* 0x0000001100057308 */ /* 0x000e240000001800 */
[----:B0-----:R-:W-:-:S08]  /*0220*/  DFMA R8, -R16, R4, 1 ;  /* 0x3ff000001008742b */ /* 0x001fd00000000104 */
[----:B------:R-:W-:-:S08]  /*0230*/  DFMA R8, R8, R8, R8 ;  /* 0x000000080808722b */ /* 0x000fd00000000008 */
[----:B------:R-:W-:-:S08]  /*0240*/  DFMA R8, R4, R8, R4 ;  /* 0x000000080408722b */ /* 0x000fd00000000004 */
[----:B------:R-:W-:-:S08]  /*0250*/  DFMA R4, -R16, R8, 1 ;  /* 0x3ff000001004742b */ /* 0x000fd00000000108 */
[----:B------:R-:W-:-:S08]  /*0260*/  DFMA R4, R8, R4, R8 ;  /* 0x000000040804722b */ /* 0x000fd00000000008 */
[----:B------:R-:W-:-:S08]  /*0270*/  DMUL R8, R18, R4 ;  /* 0x0000000412087228 */ /* 0x000fd00000000000 */
[----:B------:R-:W-:-:S08]  /*0280*/  DFMA R14, -R16, R8, R18 ;  /* 0x00000008100e722b */ /* 0x000fd00000000112 */
[----:B------:R-:W-:-:S10]  /*0290*/  DFMA R4, R4, R14, R8 ;  /* 0x0000000e0404722b */ /* 0x000fd40000000008 */
[----:B------:R-:W-:-:S05]  /*02a0*/  FFMA R8, RZ, R17, R5 ;  /* 0x00000011ff087223 */ /* 0x000fca0000000005 */
[----:B------:R-:W-:-:S13]  /*02b0*/  FSETP.GT.AND P0, PT, |R8|, 1.469367938527859385e-39, PT ;  /* 0x001000000800780b */ /* 0x000fda0003f04200 */
[----:B------:R-:W-:Y:S05]  /*02c0*/  @P0 BRA P1, `(.L_x_2) ;  /* 0x0000000000180947 */ /* 0x000fea0000800000 */
[----:B------:R-:W-:Y:S01]  /*02d0*/  MOV R14, R18 ;  /* 0x00000012000e7202 */ /* 0x000fe20000000f00 */
[----:B------:R-:W-:Y:S01]  /*02e0*/  IMAD.MOV.U32 R15, RZ, RZ, R19 ;  /* 0x000000ffff0f7224 */ /* 0x000fe200078e0013 */
[----:B------:R-:W-:Y:S01]  /*02f0*/  MOV R18, 0x330 ;  /* 0x0000033000127802 */ /* 0x000fe20000000f00 */
[----:B------:R-:W-:Y:S02]  /*0300*/  IMAD.MOV.U32 R4, RZ, RZ, R16 ;  /* 0x000000ffff047224 */ /* 0x000fe400078e0010 */
[----:B------:R-:W-:-:S07]  /*0310*/  IMAD.MOV.U32 R19, RZ, RZ, R17 ;  /* 0x000000ffff137224 */ /* 0x000fce00078e0011 */
[----:B------:R-:W-:Y:S05]  /*0320*/  CALL.REL.NOINC `($__internal_0_$__cuda_sm20_div_rn_f64_full) ;  /* 0x0000001800287944 */ /* 0x000fea0003c00000 */
.L_x_2:
[----:B------:R-:W2:Y:S04]  /*0330*/  LDG.E.64 R8, desc[UR14][R12.64+-0x18] ;  /* 0xffffe80e0c087981 */ /* 0x000ea8000c1e1b00 */
[----:B------:R-:W3:Y:S01]  /*0340*/  LDG.E.64 R20, desc[UR14][R10.64+-0x18] ;  /* 0xffffe80e0a147981 */ /* 0x000ee2000c1e1b00 */
[----:B------:R-:W-:Y:S02]  /*0350*/  DADD R30, R2, R4 ;  /* 0x00000000021e7229 */ /* 0x000fe40000000004 */
        /* <DEDUP_REMOVED lines=15> */
[----:B------:R-:W-:Y:S01]  /*0450*/  IMAD.MOV.U32 R4, RZ, RZ, R18 ;  /* 0x000000ffff047224 */ /* 0x000fe200078e0012 */
[----:B------:R-:W-:Y:S01]  /*0460*/  MOV R14, R20 ;  /* 0x00000014000e7202 */ /* 0x000fe20000000f00 */
[----:B------:R-:W-:Y:S01]  /*0470*/  IMAD.MOV.U32 R15, RZ, RZ, R21 ;  /* 0x000000ffff0f7224 */ /* 0x000fe200078e0015 */
[----:B------:R-:W-:-:S07]  /*0480*/  MOV R18, 0x4a0 ;  /* 0x000004a000127802 */ /* 0x000fce0000000f00 */
[----:B------:R-:W-:Y:S05]  /*0490*/  CALL.REL.NOINC `($__internal_0_$__cuda_sm20_div_rn_f64_full) ;  /* 0x0000001400cc7944 */ /* 0x000fea0003c00000 */
[----:B------:R-:W-:Y:S02]  /*04a0*/  IMAD.MOV.U32 R8, RZ, RZ, R4 ;  /* 0x000000ffff087224 */ /* 0x000fe400078e0004 */
[----:B------:R-:W-:-:S07]  /*04b0*/  IMAD.MOV.U32 R9, RZ, RZ, R5 ;  /* 0x000000ffff097224 */ /* 0x000fce00078e0005 */
.L_x_3:
[----:B------:R-:W2:Y:S04]  /*04c0*/  LDG.E.64 R2, desc[UR14][R12.64+-0x10] ;  /* 0xfffff00e0c027981 */ /* 0x000ea8000c1e1b00 */
[----:B------:R-:W3:Y:S01]  /*04d0*/  LDG.E.64 R18, desc[UR14][R10.64+-0x10] ;  /* 0xfffff00e0a127981 */ /* 0x000ee2000c1e1b00 */
[----:B------:R-:W-:Y:S02]  /*04e0*/  DADD R30, R30, R8 ;  /* 0x000000001e1e7229 */ /* 0x000fe40000000008 */
[----:B--2---:R-:W-:Y:S01]  /*04f0*/  DMUL R16, RZ, R2 ;  /* 0x00000002ff107228 */ /* 0x004fe20000000000 */
[----:B------:R-:W-:Y:S02]  /*0500*/  MOV R2, 0x1 ;  /* 0x0000000100027802 */ /* 0x000fe40000000f00 */
[----:B---3--:R-:W-:-:S03]  /*0510*/  FSETP.GEU.AND P1, PT, |R19|, 6.5827683646048100446e-37, PT ;  /* 0x036000001300780b */ /* 0x008fc60003f2e200 */
        /* <DEDUP_REMOVED lines=13> */
[----:B------:R-:W-:Y:S01]  /*05f0*/  MOV R18, 0x640 ;  /* 0x0000064000127802 */ /* 0x000fe20000000f00 */
[----:B------:R-:W-:Y:S02]  /*0600*/  IMAD.MOV.U32 R15, RZ, RZ, R19 ;  /* 0x000000ffff0f7224 */ /* 0x000fe400078e0013 */
[----:B------:R-:W-:Y:S02]  /*0610*/  IMAD.MOV.U32 R4, RZ, RZ, R16 ;  /* 0x000000ffff047224 */ /* 0x000fe400078e0010 */
[----:B------:R-:W-:-:S07]  /*0620*/  IMAD.MOV.U32 R19, RZ, RZ, R17 ;  /* 0x000000ffff137224 */ /* 0x000fce00078e0011 */
[----:B------:R-:W-:Y:S05]  /*0630*/  CALL.REL.NOINC `($__internal_0_$__cuda_sm20_div_rn_f64_full) ;  /* 0x0000001400647944 */ /* 0x000fea0003c00000 */
[----:B------:R-:W-:Y:S01]  /*0640*/  MOV R2, R4 ;  /* 0x0000000400027202 */ /* 0x000fe20000000f00 */
[----:B------:R-:W-:-:S07]  /*0650*/  IMAD.MOV.U32 R3, RZ, RZ, R5 ;  /* 0x000000ffff037224 */ /* 0x000fce00078e0005 */
.L_x_4:
        /* <DEDUP_REMOVED lines=21> */
[----:B------:R-:W-:Y:S01]  /*07b0*/  MOV R18, 0x7e0 ;  /* 0x000007e000127802 */ /* 0x000fe20000000f00 */
[----:B------:R-:W-:-:S07]  /*07c0*/  IMAD.MOV.U32 R19, RZ, RZ, R17 ;  /* 0x000000ffff137224 */ /* 0x000fce00078e0011 */
[----:B------:R-:W-:Y:S05]  /*07d0*/  CALL.REL.NOINC `($__internal_0_$__cuda_sm20_div_rn_f64_full) ;  /* 0x0000001000fc7944 */ /* 0x000fea0003c00000 */
.L_x_5:
        /* <DEDUP_REMOVED lines=24> */
[----:B------:R-:W-:Y:S02]  /*0960*/  IMAD.MOV.U32 R2, RZ, RZ, R4 ;  /* 0x000000ffff027224 */ /* 0x000fe400078e0004 */
[----:B------:R-:W-:-:S07]  /*0970*/  IMAD.MOV.U32 R3, RZ, RZ, R5 ;  /* 0x000000ffff037224 */ /* 0x000fce00078e0005 */
.L_x_6:
        /* <DEDUP_REMOVED lines=24> */
.L_x_7:
        /* <DEDUP_REMOVED lines=24> */
[----:B------:R-:W-:Y:S01]  /*0c80*/  MOV R2, R4 ;  /* 0x0000000400027202 */ /* 0x000fe20000000f00 */
[----:B------:R-:W-:-:S07]  /*0c90*/  IMAD.MOV.U32 R3, RZ, RZ, R5 ;  /* 0x000000ffff037224 */ /* 0x000fce00078e0005 */
.L_x_8:
        /* <DEDUP_REMOVED lines=24> */
.L_x_9:
[----:B------:R-:W-:Y:S01]  /*0e20*/  IADD3 R12, P0, PT, R12, 0x40, RZ ;  /* 0x000000400c0c7810 */ /* 0x000fe20007f1e0ff */
[----:B------:R-:W-:Y:S01]  /*0e30*/  DADD R2, R2, R4 ;  /* 0x0000000002027229 */ /* 0x000fe20000000004 */
[----:B------:R-:W-:-:S03]  /*0e40*/  IADD3 R10, P1, PT, R10, 0x40, RZ ;  /* 0x000000400a0a7810 */ /* 0x000fc60007f3e0ff */
[----:B------:R-:W-:Y:S01]  /*0e50*/  IMAD.X R13, RZ, RZ, R13, P0 ;  /* 0x000000ffff0d7224 */ /* 0x000fe200000e060d */
[----:B------:R-:W-:Y:S01]  /*0e60*/  IADD3.X R11, PT, PT, RZ, R11, RZ, P1, !PT ;  /* 0x0000000bff0b7210 */ /* 0x000fe20000ffe4ff */
[----:B------:R-:W-:Y:S08]  /*0e70*/  BRA.U UP0, `(.L_x_10) ;  /* 0xfffffff100c87547 */ /* 0x000ff0000b83ffff */
.L_x_1:
[----:B------:R-:W-:-:S09]  /*0e80*/  UISETP.NE.AND UP0, UPT, UR12, URZ, UPT ;  /* 0x000000ff0c00728c */ /* 0x000fd2000bf05270 */
[----:B------:R-:W-:Y:S05]  /*0e90*/  BRA.U !UP0, `(.L_x_0) ;  /* 0x0000000d080c7547 */ /* 0x000fea000b800000 */
[----:B------:R-:W1:Y:S01]  /*0ea0*/  LDCU UR4, c[0x0][0x390] ;  /* 0x00007200ff0477ac */ /* 0x000e620008000800 */
[----:B------:R-:W-:Y:S02]  /*0eb0*/  UISETP.GE.U32.AND UP0, UPT, UR12, 0x4, UPT ;  /* 0x000000040c00788c */ /* 0x000fe4000bf06070 */
[----:B-1----:R-:W-:-:S07]  /*0ec0*/  ULOP3.LUT UR4, UR4, 0x3, URZ, 0xc0, !UPT ;  /* 0x0000000304047892 */ /* 0x002fce000f8ec0ff */
[----:B------:R-:W-:Y:S05]  /*0ed0*/  BRA.U !UP0, `(.L_x_11) ;  /* 0x0000000508987547 */ /* 0x000fea000b800000 */
[----:B------:R-:W1:Y:S08]  /*0ee0*/  LDC.64 R10, c[0x0][0x388] ;  /* 0x0000e200ff0a7b82 */ /* 0x000e700000000a00 */
[----:B------:R-:W2:Y:S01]  /*0ef0*/  LDC.64 R12, c[0x0][0x380] ;  /* 0x0000e000ff0c7b82 */ /* 0x000ea20000000a00 */
[----:B-1----:R-:W-:-:S05]  /*0f00*/  IMAD.WIDE.U32 R10, R0, 0x8, R10 ;  /* 0x00000008000a7825 */ /* 0x002fca00078e000a */
[----:B0-----:R-:W3:Y:S01]  /*0f10*/  LDG.E.64 R4, desc[UR14][R10.64] ;  /* 0x0000000e0a047981 */ /* 0x001ee2000c1e1b00 */
[----:B--2---:R-:W-:-:S05]  /*0f20*/  IMAD.WIDE.U32 R12, R0, 0x8, R12 ;  /* 0x00000008000c7825 */ /* 0x004fca00078e000c */
[----:B------:R-:W2:Y:S01]  /*0f30*/  LDG.E.64 R18, desc[UR14][R12.64] ;  /* 0x0000000e0c127981 */ /* 0x000ea2000c1e1b00 */
[----:B---3--:R-:W-:Y:S01]  /*0f40*/  DMUL R16, RZ, R4 ;  /* 0x00000004ff107228 */ /* 0x008fe20000000000 */
[----:B------:R-:W-:-:S05]  /*0f50*/  IMAD.MOV.U32 R4, RZ, RZ, 0x1 ;  /* 0x00000001ff047424 */ /* 0x000fca00078e00ff */
[----:B------:R-:W0:Y:S01]  /*0f60*/  MUFU.RCP64H R5, R17 ;  /* 0x0000001100057308 */ /* 0x000e220000001800 */
[----:B--2---:R-:W-:Y:S01]  /*0f70*/  FSETP.GEU.AND P1, PT, |R19|, 6.5827683646048100446e-37, PT ;  /* 0x036000001300780b */ /* 0x004fe20003f2e200 */
        /* <DEDUP_REMOVED lines=17> */
.L_x_12:
        /* <DEDUP_REMOVED lines=25> */
.L_x_13:
        /* <DEDUP_REMOVED lines=20> */
[----:B------:R-:W-:Y:S01]  /*1360*/  IMAD.MOV.U32 R15, RZ, RZ, R19 ;  /* 0x000000ffff0f7224 */ /* 0x000fe200078e0013 */
[----:B------:R-:W-:Y:S01]  /*1370*/  MOV R19, R17 ;  /* 0x0000001100137202 */ /* 0x000fe20000000f00 */
[----:B------:R-:W-:-:S07]  /*1380*/  IMAD.MOV.U32 R4, RZ, RZ, R16 ;  /* 0x000000ffff047224 */ /* 0x000fce00078e0010 */
[----:B------:R-:W-:Y:S05]  /*1390*/  CALL.REL.NOINC `($__internal_0_$__cuda_sm20_div_rn_f64_full) ;  /* 0x00000008000c7944 */ /* 0x000fea0003c00000 */
[----:B------:R-:W-:Y:S02]  /*13a0*/  IMAD.MOV.U32 R2, RZ, RZ, R4 ;  /* 0x000000ffff027224 */ /* 0x000fe400078e0004 */
[----:B------:R-:W-:-:S07]  /*13b0*/  IMAD.MOV.U32 R3, RZ, RZ, R5 ;  /* 0x000000ffff037224 */ /* 0x000fce00078e0005 */
.L_x_14:
[----:B------:R-:W2:Y:S04]  /*13c0*/  LDG.E.64 R10, desc[UR14][R10.64+0x18] ;  /* 0x0000180e0a0a7981 */ /* 0x000ea8000c1e1b00 */
[----:B------:R-:W3:Y:S01]  /*13d0*/  LDG.E.64 R14, desc[UR14][R12.64+0x18] ;  /* 0x0000180e0c0e7981 */ /* 0x000ee2000c1e1b00 */
[----:B------:R-:W-:Y:S01]  /*13e0*/  IMAD.MOV.U32 R4, RZ, RZ, 0x1 ;  /* 0x00000001ff047424 */ /* 0x000fe200078e00ff */
[----:B------:R-:W-:Y:S02]  /*13f0*/  DADD R2, R30, R2 ;  /* 0x000000001e027229 */ /* 0x000fe40000000002 */
[----:B--2---:R-:W-:Y:S01]  /*1400*/  DMUL R16, RZ, R10 ;  /* 0x0000000aff107228 */ /* 0x004fe20000000000 */
[----:B---3--:R-:W-:-:S05]  /*1410*/  FSETP.GEU.AND P1, PT, |R15|, 6.5827683646048100446e-37, PT ;  /* 0x036000000f00780b */ /* 0x008fca0003f2e200 */
        /* <DEDUP_REMOVED lines=14> */
[----:B------:R-:W-:-:S07]  /*1500*/  MOV R18, 0x1520 ;  /* 0x0000152000127802 */ /* 0x000fce0000000f00 */
[----:B------:R-:W-:Y:S05]  /*1510*/  CALL.REL.NOINC `($__internal_0_$__cuda_sm20_div_rn_f64_full) ;  /* 0x0000000400ac7944 */ /* 0x000fea0003c00000 */
.L_x_15:
[----:B------:R-:W-:Y:S01]  /*1520*/  DADD R2, R2, R4 ;  /* 0x0000000002027229 */ /* 0x000fe20000000004 */
[----:B------:R-:W-:-:S10]  /*1530*/  VIADD R0, R0, 0x4 ;  /* 0x0000000400007836 */ /* 0x000fd40000000000 */
.L_x_11:
[----:B------:R-:W-:-:S09]  /*1540*/  UISETP.NE.AND UP0, UPT, UR4, URZ, UPT ;  /* 0x000000ff0400728c */ /* 0x000fd2000bf05270 */
[----:B------:R-:W-:Y:S05]  /*1550*/  BRA.U !UP0, `(.L_x_0) ;  /* 0x00000005085c7547 */ /* 0x000fea000b800000 */
[----:B------:R-:W-:-:S09]  /*1560*/  UISETP.NE.AND UP0, UPT, UR4, 0x1, UPT ;  /* 0x000000010400788c */ /* 0x000fd2000bf05270 */
        /* <DEDUP_REMOVED lines=28> */
.L_x_17:
[----:B------:R-:W2:Y:S04]  /*1730*/  LDG.E.64 R10, desc[UR14][R10.64+0x8] ;  /* 0x0000080e0a0a7981 */ /* 0x000ea8000c1e1b00 */
[----:B------:R-:W3:Y:S01]  /*1740*/  LDG.E.64 R12, desc[UR14][R12.64+0x8] ;  /* 0x0000080e0c0c7981 */ /* 0x000ee2000c1e1b00 */
[----:B------:R-:W-:Y:S01]  /*1750*/  MOV R8, 0x1 ;  /* 0x0000000100087802 */ /* 0x000fe20000000f00 */
        /* <DEDUP_REMOVED lines=23> */
.L_x_18:
[----:B------:R-:W-:Y:S01]  /*18d0*/  DADD R2, R2, R8 ;  /* 0x0000000002027229 */ /* 0x000fe20000000008 */
[----:B------:R-:W-:-:S10]  /*18e0*/  VIADD R0, R0, 0x2 ;  /* 0x0000000200007836 */ /* 0x000fd40000000000 */
.L_x_16:
[----:B------:R-:W1:Y:S02]  /*18f0*/  LDCU UR5, c[0x0][0x390] ;  /* 0x00007200ff0577ac */ /* 0x000e640008000800 */
[----:B-1----:R-:W-:-:S04]  /*1900*/  ULOP3.LUT UR5, UR5, 0x1, URZ, 0xc0, !UPT ;  /* 0x0000000105057892 */ /* 0x002fc8000f8ec0ff */
[----:B------:R-:W-:-:S09]  /*1910*/  UISETP.NE.U32.AND UP0, UPT, UR5, 0x1, UPT ;  /* 0x000000010500788c */ /* 0x000fd2000bf05070 */
[----:B------:R-:W-:Y:S05]  /*1920*/  BRA.U UP0, `(.L_x_0) ;  /* 0x0000000100687547 */ /* 0x000fea000b800000 */
[----:B------:R-:W1:Y:S08]  /*1930*/  LDC.64 R4, c[0x0][0x388] ;  /* 0x0000e200ff047b82 */ /* 0x000e700000000a00 */
[----:B------:R-:W2:Y:S01]  /*1940*/  LDC.64 R8, c[0x0][0x380] ;  /* 0x0000e000ff087b82 */ /* 0x000ea20000000a00 */
[----:B-1----:R-:W-:-:S06]  /*1950*/  IMAD.WIDE.U32 R4, R0, 0x8, R4 ;  /* 0x0000000800047825 */ /* 0x002fcc00078e0004 */
[----:B0-----:R-:W3:Y:S01]  /*1960*/  LDG.E.64 R4, desc[UR14][R4.64] ;  /* 0x0000000e04047981 */ /* 0x001ee2000c1e1b00 */
[----:B--2---:R-:W-:-:S05]  /*1970*/  IMAD.WIDE.U32 R8, R0, 0x8, R8 ;  /* 0x0000000800087825 */ /* 0x004fca00078e0008 */
[----:B------:R-:W2:Y:S01]  /*1980*/  LDG.E.64 R14, desc[UR14][R8.64] ;  /* 0x0000000e080e7981 */ /* 0x000ea2000c1e1b00 */
[----:B------:R-:W-:Y:S01]  /*1990*/  MOV R10, 0x1 ;  /* 0x00000001000a7802 */ /* 0x000fe20000000f00 */
[----:B---3--:R-:W-:-:S06]  /*19a0*/  DMUL R16, RZ, R4 ;  /* 0x00000004ff107228 */ /* 0x008fcc0000000000 */
        /* <DEDUP_REMOVED lines=15> */
[----:B------:R-:W-:-:S07]  /*1aa0*/  IMAD.MOV.U32 R19, RZ, RZ, R17 ;  /* 0x000000ffff137224 */ /* 0x000fce00078e0011 */
[----:B------:R-:W-:Y:S05]  /*1ab0*/  CALL.REL.NOINC `($__internal_0_$__cuda_sm20_div_rn_f64_full) ;  /* 0x0000000000447944 */ /* 0x000fea0003c00000 */
.L_x_19:
[----:B------:R-:W-:-:S11]  /*1ac0*/  DADD R2, R2, R4 ;  /* 0x0000000002027229 */ /* 0x000fd60000000004 */
.L_x_0:
[----:B------:R-:W1:Y:S01]  /*1ad0*/  S2R R0, SR_TID.X ;  /* 0x0000000000007919 */ /* 0x000e620000002100 */
[----:B------:R-:W2:Y:S01]  /*1ae0*/  S2UR UR5, SR_CTAID.X ;  /* 0x00000000000579c3 */ /* 0x000ea20000002500 */
[----:B------:R-:W2:Y:S02]  /*1af0*/  LDCU UR6, c[0x0][0x360] ;  /* 0x00006c00ff0677ac */ /* 0x000ea40008000800 */
[----:B--2---:R-:W-:Y:S01]  /*1b00*/  UIMAD UR5, UR5, UR6, URZ ;  /* 0x00000006050572a4 */ /* 0x004fe2000f8e02ff */
[----:B-1----:R-:W-:-:S05]  /*1b10*/  IMAD.MOV R0, RZ, RZ, -R0 ;  /* 0x000000ffff007224 */ /* 0x002fca00078e0a00 */
[----:B------:R-:W-:-:S13]  /*1b20*/  ISETP.NE.AND P0, PT, R0, UR5, PT ;  /* 0x0000000500007c0c */ /* 0x000fda000bf05270 */
[----:B0-----:R-:W-:Y:S05]  /*1b30*/  @P0 EXIT ;  /* 0x000000000000094d */ /* 0x001fea0003800000 */
[----:B------:R-:W-:Y:S01]  /*1b40*/  MOV R0, 0x0 ;  /* 0x0000000000007802 */ /* 0x000fe20000000f00 */
[----:B------:R0:W-:Y:S01]  /*1b50*/  STL.64 [R1], R2 ;  /* 0x0000000201007387 */ /* 0x0001e20000100a00 */
[----:B------:R-:W1:Y:S02]  /*1b60*/  LDCU.64 UR4, c[0x4][0x8] ;  /* 0x01000100ff0477ac */ /* 0x000e640008000a00 */
[----:B------:R0:W2:Y:S01]  /*1b70*/  LDC.64 R8, c[0x4][R0] ;  /* 0x0100000000087b82 */ /* 0x0000a20000000a00 */
[----:B-1----:R-:W-:Y:S01]  /*1b80*/  MOV R4, UR4 ;  /* 0x0000000400047c02 */ /* 0x002fe20008000f00 */
[----:B0-----:R-:W-:-:S07]  /*1b90*/  IMAD.U32 R5, RZ, RZ, UR5 ;  /* 0x00000005ff057e24 */ /* 0x001fce000f8e00ff */
[----:B------:R-:W-:-:S07]  /*1ba0*/  LEPC R20, `(.L_x_20) ;  /* 0x000000001014794e */ /* 0x000fce0000000000 */
[----:B--2---:R-:W-:Y:S05]  /*1bb0*/  CALL.ABS.NOINC R8 ;  /* 0x0000000008007343 */ /* 0x004fea0003c00000 */
.L_x_20:
[----:B------:R-:W-:Y:S05]  /*1bc0*/  EXIT ;  /* 0x000000000000794d */ /* 0x000fea0003800000 */
        .weak           $__internal_0_$__cuda_sm20_div_rn_f64_full
        .type           $__internal_0_$__cuda_sm20_div_rn_f64_full,@function
        .size           $__internal_0_$__cuda_sm20_div_rn_f64_full,(.L_x_27 - $__internal_0_$__cuda_sm20_div_rn_f64_full)
$__internal_0_$__cuda_sm20_div_rn_f64_full:
[C---:B------:R-:W-:Y:S01]  /*1bd0*/  FSETP.GEU.AND P0, PT, |R19|.reuse, 1.469367938527859385e-39, PT ;  /* 0x001000001300780b */ /* 0x040fe20003f0e200 */
[----:B------:R-:W-:Y:S01]  /*1be0*/  IMAD.MOV.U32 R8, RZ, RZ, R4 ;  /* 0x000000ffff087224 */ /* 0x000fe200078e0004 */
[----:B------:R-:W-:Y:S01]  /*1bf0*/  LOP3.LUT R5, R19, 0x800fffff, RZ, 0xc0, !PT ;  /* 0x800fffff13057812 */ /* 0x000fe200078ec0ff */
[----:B------:R-:W-:Y:S01]  /*1c00*/  IMAD.MOV.U32 R9, RZ, RZ, R19 ;  /* 0x000000ffff097224 */ /* 0x000fe200078e0013 */
[----:B------:R-:W-:Y:S01]  /*1c10*/  MOV R20, 0x1 ;  /* 0x0000000100147802 */ /* 0x000fe20000000f00 */
[----:B------:R-:W-:Y:S01]  /*1c20*/  IMAD.MOV.U32 R23, RZ, RZ, 0x1ca00000 ;  /* 0x1ca00000ff177424 */ /* 0x000fe200078e00ff */
[----:B------:R-:W-:Y:S02]  /*1c30*/  LOP3.LUT R5, R5, 0x3ff00000, RZ, 0xfc, !PT ;  /* 0x3ff0000005057812 */ /* 0x000fe400078efcff */
[----:B------:R-:W-:Y:S02]  /*1c40*/  LOP3.LUT R19, R19, 0x7ff00000, RZ, 0xc0, !PT ;  /* 0x7ff0000013137812 */ /* 0x000fe400078ec0ff */
[----:B------:R-:W-:-:S03]  /*1c50*/  LOP3.LUT R22, R15, 0x7ff00000, RZ, 0xc0, !PT ;  /* 0x7ff000000f167812 */ /* 0x000fc600078ec0ff */
[----:B------:R-:W-:Y:S01]  /*1c60*/  @!P0 DMUL R4, R8, 8.98846567431157953865e+307 ;  /* 0x7fe0000008048828 */ /* 0x000fe20000000000 */
[----:B------:R-:W-:Y:S01]  /*1c70*/  ISETP.GE.U32.AND P1, PT, R22, R19, PT ;  /* 0x000000131600720c */ /* 0x000fe20003f26070 */
[----:B------:R-:W-:-:S04]  /*1c80*/  IMAD.MOV.U32 R28, RZ, RZ, R22 ;  /* 0x000000ffff1c7224 */ /* 0x000fc800078e0016 */
[----:B------:R-:W0:Y:S02]  /*1c90*/  MUFU.RCP64H R21, R5 ;  /* 0x0000000500157308 */ /* 0x000e240000001800 */
[----:B0-----:R-:W-:-:S08]  /*1ca0*/  DFMA R16, R20, -R4, 1 ;  /* 0x3ff000001410742b */ /* 0x001fd00000000804 */
[----:B------:R-:W-:-:S08]  /*1cb0*/  DFMA R16, R16, R16, R16 ;  /* 0x000000101010722b */ /* 0x000fd00000000010 */
[----:B------:R-:W-:Y:S01]  /*1cc0*/  DFMA R20, R20, R16, R20 ;  /* 0x000000101414722b */ /* 0x000fe20000000014 */
[----:B------:R-:W-:Y:S01]  /*1cd0*/  SEL R17, R23, 0x63400000, !P1 ;  /* 0x6340000017117807 */ /* 0x000fe20004800000 */
[----:B------:R-:W-:Y:S01]  /*1ce0*/  IMAD.MOV.U32 R16, RZ, RZ, R14 ;  /* 0x000000ffff107224 */ /* 0x000fe200078e000e */
[----:B------:R-:W-:Y:S02]  /*1cf0*/  FSETP.GEU.AND P1, PT, |R15|, 1.469367938527859385e-39, PT ;  /* 0x001000000f00780b */ /* 0x000fe40003f2e200 */
[----:B------:R-:W-:-:S03]  /*1d00*/  LOP3.LUT R17, R17, 0x800fffff, R15, 0xf8, !PT ;  /* 0x800fffff11117812 */ /* 0x000fc600078ef80f */
[----:B------:R-:W-:-:S08]  /*1d10*/  DFMA R24, R20, -R4, 1 ;  /* 0x3ff000001418742b */ /* 0x000fd00000000804 */
[----:B------:R-:W-:Y:S01]  /*1d20*/  DFMA R20, R20, R24, R20 ;  /* 0x000000181414722b */ /* 0x000fe20000000014 */
[----:B------:R-:W-:Y:S10]  /*1d30*/  @P1 BRA `(.L_x_21) ;  /* 0x0000000000201947 */ /* 0x000ff40003800000 */
[----:B------:R-:W-:Y:S02]  /*1d40*/  LOP3.LUT R25, R9, 0x7ff00000, RZ, 0xc0, !PT ;  /* 0x7ff0000009197812 */ /* 0x000fe400078ec0ff */
[----:B------:R-:W-:Y:S02]  /*1d50*/  MOV R24, RZ ;  /* 0x000000ff00187202 */ /* 0x000fe40000000f00 */
[----:B------:R-:W-:-:S04]  /*1d60*/  ISETP.GE.U32.AND P1, PT, R22, R25, PT ;  /* 0x000000191600720c */ /* 0x000fc80003f26070 */
[----:B------:R-:W-:-:S04]  /*1d70*/  SEL R25, R23, 0x63400000, !P1 ;  /* 0x6340000017197807 */ /* 0x000fc80004800000 */
[----:B------:R-:W-:-:S04]  /*1d80*/  LOP3.LUT R25, R25, 0x80000000, R15, 0xf8, !PT ;  /* 0x8000000019197812 */ /* 0x000fc800078ef80f */
[----:B------:R-:W-:-:S06]  /*1d90*/  LOP3.LUT R25, R25, 0x100000, RZ, 0xfc, !PT ;  /* 0x0010000019197812 */ /* 0x000fcc00078efcff */
[----:B------:R-:W-:-:S10]  /*1da0*/  DFMA R16, R16, 2, -R24 ;  /* 0x400000001010782b */ /* 0x000fd40000000818 */
[----:B------:R-:W-:-:S07]  /*1db0*/  LOP3.LUT R28, R17, 0x7ff00000, RZ, 0xc0, !PT ;  /* 0x7ff00000111c7812 */ /* 0x000fce00078ec0ff */
.L_x_21:
[----:B------:R-:W-:Y:S01]  /*1dc0*/  DMUL R24, R20, R16 ;  /* 0x0000001014187228 */ /* 0x000fe20000000000 */
[----:B------:R-:W-:-:S07]  /*1dd0*/  @!P0 LOP3.LUT R19, R5, 0x7ff00000, RZ, 0xc0, !PT ;  /* 0x7ff0000005138812 */ /* 0x000fce00078ec0ff */
[----:B------:R-:W-:-:S08]  /*1de0*/  DFMA R26, R24, -R4, R16 ;  /* 0x80000004181a722b */ /* 0x000fd00000000010 */
[----:B------:R-:W-:Y:S01]  /*1df0*/  DFMA R26, R20, R26, R24 ;  /* 0x0000001a141a722b */ /* 0x000fe20000000018 */
[----:B------:R-:W-:-:S05]  /*1e00*/  VIADD R20, R28, 0xffffffff ;  /* 0xffffffff1c147836 */ /* 0x000fca0000000000 */
[----:B------:R-:W-:Y:S01]  /*1e10*/  ISETP.GT.U32.AND P0, PT, R20, 0x7feffffe, PT ;  /* 0x7feffffe1400780c */ /* 0x000fe20003f04070 */
[----:B------:R-:W-:-:S05]  /*1e20*/  VIADD R20, R19, 0xffffffff ;  /* 0xffffffff13147836 */ /* 0x000fca0000000000 */
[----:B------:R-:W-:-:S13]  /*1e30*/  ISETP.GT.U32.OR P0, PT, R20, 0x7feffffe, P0 ;  /* 0x7feffffe1400780c */ /* 0x000fda0000704470 */
[----:B------:R-:W-:Y:S05]  /*1e40*/  @P0 BRA `(.L_x_22) ;  /* 0x00000000006c0947 */ /* 0x000fea0003800000 */
[----:B------:R-:W-:-:S04]  /*1e50*/  LOP3.LUT R15, R9, 0x7ff00000, RZ, 0xc0, !PT ;  /* 0x7ff00000090f7812 */ /* 0x000fc800078ec0ff */
[CC--:B------:R-:W-:Y:S02]  /*1e60*/  VIADDMNMX R14, R22.reuse, -R15.reuse, 0xb9600000, !PT ;  /* 0xb9600000160e7446 */ /* 0x0c0fe4000780090f */
[----:B------:R-:W-:Y:S01]  /*1e70*/  ISETP.GE.U32.AND P0, PT, R22, R15, PT ;  /* 0x0000000f1600720c */ /* 0x000fe20003f06070 */
[----:B------:R-:W-:Y:S01]  /*1e80*/  IMAD.MOV.U32 R22, RZ, RZ, RZ ;  /* 0x000000ffff167224 */ /* 0x000fe200078e00ff */
[----:B------:R-:W-:Y:S02]  /*1e90*/  VIMNMX R14, PT, PT, R14, 0x46a00000, PT ;  /* 0x46a000000e0e7848 */ /* 0x000fe40003fe0100 */
[----:B------:R-:W-:-:S05]  /*1ea0*/  SEL R23, R23, 0x63400000, !P0 ;  /* 0x6340000017177807 */ /* 0x000fca0004000000 */
[----:B------:R-:W-:-:S05]  /*1eb0*/  IMAD.IADD R14, R14, 0x1, -R23 ;  /* 0x000000010e0e7824 */ /* 0x000fca00078e0a17 */
[----:B------:R-:W-:-:S06]  /*1ec0*/  IADD3 R23, PT, PT, R14, 0x7fe00000, RZ ;  /* 0x7fe000000e177810 */ /* 0x000fcc0007ffe0ff */
[----:B------:R-:W-:-:S10]  /*1ed0*/  DMUL R20, R26, R22 ;  /* 0x000000161a147228 */ /* 0x000fd40000000000 */
[----:B------:R-:W-:-:S13]  /*1ee0*/  FSETP.GTU.AND P0, PT, |R21|, 1.469367938527859385e-39, PT ;  /* 0x001000001500780b */ /* 0x000fda0003f0c200 */
[----:B------:R-:W-:Y:S05]  /*1ef0*/  @P0 BRA `(.L_x_23) ;  /* 0x0000000000940947 */ /* 0x000fea0003800000 */
[----:B------:R-:W-:Y:S01]  /*1f00*/  DFMA R4, R26, -R4, R16 ;  /* 0x800000041a04722b */ /* 0x000fe20000000010 */
[----:B------:R-:W-:-:S09]  /*1f10*/  IMAD.MOV.U32 R22, RZ, RZ, RZ ;  /* 0x000000ffff167224 */ /* 0x000fd200078e00ff */
[C---:B------:R-:W-:Y:S02]  /*1f20*/  FSETP.NEU.AND P0, PT, R5.reuse, RZ, PT ;  /* 0x000000ff0500720b */ /* 0x040fe40003f0d000 */
[----:B------:R-:W-:-:S04]  /*1f30*/  LOP3.LUT R9, R5, 0x80000000, R9, 0x48, !PT ;  /* 0x8000000005097812 */ /* 0x000fc800078e4809 */
[----:B------:R-:W-:-:S07]  /*1f40*/  LOP3.LUT R23, R9, R23, RZ, 0xfc, !PT ;  /* 0x0000001709177212 */ /* 0x000fce00078efcff */
[----:B------:R-:W-:Y:S05]  /*1f50*/  @!P0 BRA `(.L_x_23) ;  /* 0x00000000007c8947 */ /* 0x000fea0003800000 */
[----:B------:R-:W-:Y:S01]  /*1f60*/  IMAD.MOV R5, RZ, RZ, -R14 ;  /* 0x000000ffff057224 */ /* 0x000fe200078e0a0e */
[----:B------:R-:W-:Y:S01]  /*1f70*/  MOV R4, RZ ;  /* 0x000000ff00047202 */ /* 0x000fe20000000f00 */
[----:B------:R-:W-:-:S05]  /*1f80*/  DMUL.RP R22, R26, R22 ;  /* 0x000000161a167228 */ /* 0x000fca0000008000 */
[----:B------:R-:W-:-:S05]  /*1f90*/  DFMA R4, R20, -R4, R26 ;  /* 0x800000041404722b */ /* 0x000fca000000001a */
[----:B------:R-:W-:Y:S02]  /*1fa0*/  LOP3.LUT R9, R23, R9, RZ, 0x3c, !PT ;  /* 0x0000000917097212 */ /* 0x000fe400078e3cff */
[----:B------:R-:W-:-:S04]  /*1fb0*/  IADD3 R4, PT, PT, -R14, -0x43300000, RZ ;  /* 0xbcd000000e047810 */ /* 0x000fc80007ffe1ff */
[----:B------:R-:W-:-:S04]  /*1fc0*/  FSETP.NEU.AND P0, PT, |R5|, R4, PT ;  /* 0x000000040500720b */ /* 0x000fc80003f0d200 */
[----:B------:R-:W-:Y:S02]  /*1fd0*/  FSEL R20, R22, R20, !P0 ;  /* 0x0000001416147208 */ /* 0x000fe40004000000 */
[----:B------:R-:W-:Y:S01]  /*1fe0*/  FSEL R21, R9, R21, !P0 ;  /* 0x0000001509157208 */ /* 0x000fe20004000000 */
[----:B------:R-:W-:Y:S06]  /*1ff0*/  BRA `(.L_x_23) ;  /* 0x0000000000547947 */ /* 0x000fec0003800000 */
.L_x_22:
[----:B------:R-:W-:-:S14]  /*2000*/  DSETP.NAN.AND P0, PT, R14, R14, PT ;  /* 0x0000000e0e00722a */ /* 0x000fdc0003f08000 */
[----:B------:R-:W-:Y:S05]  /*2010*/  @P0 BRA `(.L_x_24) ;  /* 0x0000000000440947 */ /* 0x000fea0003800000 */
[----:B------:R-:W-:-:S14]  /*2020*/  DSETP.NAN.AND P0, PT, R8, R8, PT ;  /* 0x000000080800722a */ /* 0x000fdc0003f08000 */
[----:B------:R-:W-:Y:S05]  /*2030*/  @P0 BRA `(.L_x_25) ;  /* 0x0000000000300947 */ /* 0x000fea0003800000 */
[----:B------:R-:W-:Y:S01]  /*2040*/  ISETP.NE.AND P0, PT, R28, R19, PT ;  /* 0x000000131c00720c */ /* 0x000fe20003f05270 */
[----:B------:R-:W-:Y:S02]  /*2050*/  IMAD.MOV.U32 R20, RZ, RZ, 0x0 ;  /* 0x00000000ff147424 */ /* 0x000fe400078e00ff */
[----:B------:R-:W-:-:S10]  /*2060*/  IMAD.MOV.U32 R21, RZ, RZ, -0x80000 ;  /* 0xfff80000ff157424 */ /* 0x000fd400078e00ff */
[----:B------:R-:W-:Y:S05]  /*2070*/  @!P0 BRA `(.L_x_23) ;  /* 0x0000000000348947 */ /* 0x000fea0003800000 */
[----:B------:R-:W-:Y:S02]  /*2080*/  ISETP.NE.AND P0, PT, R28, 0x7ff00000, PT ;  /* 0x7ff000001c00780c */ /* 0x000fe40003f05270 */
[----:B------:R-:W-:Y:S02]  /*2090*/  LOP3.LUT R21, R15, 0x80000000, R9, 0x48, !PT ;  /* 0x800000000f157812 */ /* 0x000fe400078e4809 */
[----:B------:R-:W-:-:S13]  /*20a0*/  ISETP.EQ.OR P0, PT, R19, RZ, !P0 ;  /* 0x000000ff1300720c */ /* 0x000fda0004702670 */
[----:B------:R-:W-:Y:S01]  /*20b0*/  @P0 LOP3.LUT R4, R21, 0x7ff00000, RZ, 0xfc, !PT ;  /* 0x7ff0000015040812 */ /* 0x000fe200078efcff */
[----:B------:R-:W-:Y:S01]  /*20c0*/  @!P0 IMAD.MOV.U32 R20, RZ, RZ, RZ ;  /* 0x000000ffff148224 */ /* 0x000fe200078e00ff */
[----:B------:R-:W-:-:S03]  /*20d0*/  @P0 MOV R20, RZ ;  /* 0x000000ff00140202 */ /* 0x000fc60000000f00 */
[----:B------:R-:W-:Y:S01]  /*20e0*/  @P0 IMAD.MOV.U32 R21, RZ, RZ, R4 ;  /* 0x000000ffff150224 */ /* 0x000fe200078e0004 */
[----:B------:R-:W-:Y:S06]  /*20f0*/  BRA `(.L_x_23) ;  /* 0x0000000000147947 */ /* 0x000fec0003800000 */
.L_x_25:
[----:B------:R-:W-:Y:S01]  /*2100*/  LOP3.LUT R21, R9, 0x80000, RZ, 0xfc, !PT ;  /* 0x0008000009157812 */ /* 0x000fe200078efcff */
[----:B------:R-:W-:Y:S01]  /*2110*/  IMAD.MOV.U32 R20, RZ, RZ, R8 ;  /* 0x000000ffff147224 */ /* 0x000fe200078e0008 */
[----:B------:R-:W-:Y:S06]  /*2120*/  BRA `(.L_x_23) ;  /* 0x0000000000087947 */ /* 0x000fec0003800000 */
.L_x_24:
[----:B------:R-:W-:Y:S01]  /*2130*/  LOP3.LUT R21, R15, 0x80000, RZ, 0xfc, !PT ;  /* 0x000800000f157812 */ /* 0x000fe200078efcff */
[----:B------:R-:W-:-:S07]  /*2140*/  IMAD.MOV.U32 R20, RZ, RZ, R14 ;  /* 0x000000ffff147224 */ /* 0x000fce00078e000e */
.L_x_23:
[----:B------:R-:W-:Y:S01]  /*2150*/  IMAD.MOV.U32 R19, RZ, RZ, 0x0 ;  /* 0x00000000ff137424 */ /* 0x000fe200078e00ff */
[----:B------:R-:W-:Y:S01]  /*2160*/  MOV R4, R20 ;  /* 0x0000001400047202 */ /* 0x000fe20000000f00 */
[----:B------:R-:W-:Y:S02]  /*2170*/  IMAD.MOV.U32 R5, RZ, RZ, R21 ;  /* 0x000000ffff057224 */ /* 0x000fe400078e0015 */
[----:B------:R-:W-:Y:S05]  /*2180*/  RET.REL.NODEC R18 `(_Z8dot_prodPdS_i) ;  /* 0xffffffdc129c7950 */ /* 0x000fea0003c3ffff */
.L_x_26:
[----:B------:R-:W-:-:S00]  /*2190*/  BRA `(.L_x_26) ;  /* 0xfffffffc00fc7947 */ /* 0x000fc0000383ffff */
[----:B------:R-:W-:-:S00]  /*21a0*/  NOP ;  /* 0x0000000000007918 */ /* 0x000fc00000000000 */
        /* <DEDUP_REMOVED lines=13> */
.L_x_27:


//--------------------- .nv.global.init           --------------------------
	.section	.nv.global.init,"aw",@progbits
.nv.global.init:
	.type		$str,@object
	.size		$str,(.L_0 - $str)
$str:
        /*0000*/ 	.byte	0x64, 0x6f, 0x74, 0x3a, 0x20, 0x25, 0x66, 0x0a, 0x00
.L_0:


//--------------------- .nv.shared.reserved.0     --------------------------
	.section	.nv.shared.reserved.0,"aw",@nobits
	.weak		__nv_reservedSMEM_offset_0_alias
	.size		__nv_reservedSMEM_offset_0_alias, 0, 64
	.other		__nv_reservedSMEM_offset_0_alias,@"STO_CUDA_RESERVED_SHARED STV_DEFAULT"
__nv_reservedSMEM_offset_0_alias:
	.zero		0
	.zero		64


//--------------------- .nv.constant0._Z8dot_prodPdS_i --------------------------
	.section	.nv.constant0._Z8dot_prodPdS_i,"a",@progbits
	.sectionflags	@""
	.align	4
.nv.constant0._Z8dot_prodPdS_i:
	.zero		916


//--------------------- SYMBOLS --------------------------

	.type		.nv.reservedSmem.offset0,@object
	.size		.nv.reservedSmem.offset0,0x4
	.type		vprintf,@function
